	.headerflags	@"EF_CUDA_TEXMODE_UNIFIED EF_CUDA_64BIT_ADDRESS EF_CUDA_ACCELERATORS EF_CUDA_SM90 EF_CUDA_VIRTUAL_SM(EF_CUDA_SM90)"
	.elftype	@"ET_EXEC"


//--------------------- .nv.info                  --------------------------
	.section	.nv.info,"",@"SHT_CUDA_INFO"
	.align	4


	//----- nvinfo : EIATTR_REGCOUNT
	.align		4
        /*0000*/ 	.byte	0x04, 0x2f
        /*0002*/ 	.short	(.L_2 - .L_1)
	.align		4
.L_1:
        /*0004*/ 	.word	index@(triton_per_fused__native_batch_norm_legit_convolution_eq_masked_fill_mul_ones_like_1)
        /*0008*/ 	.word	0x00000016


	//----- nvinfo : EIATTR_MIN_STACK_SIZE
	.align		4
.L_2:
        /*000c*/ 	.byte	0x04, 0x12
        /*000e*/ 	.short	(.L_4 - .L_3)
	.align		4
.L_3:
        /*0010*/ 	.word	index@(triton_per_fused__native_batch_norm_legit_convolution_eq_masked_fill_mul_ones_like_1)
        /*0014*/ 	.word	0x00000000


	//----- nvinfo : EIATTR_FRAME_SIZE
	.align		4
.L_4:
        /*0018*/ 	.byte	0x04, 0x11
        /*001a*/ 	.short	(.L_6 - .L_5)
	.align		4
.L_5:
        /*001c*/ 	.word	index@(triton_per_fused__native_batch_norm_legit_convolution_eq_masked_fill_mul_ones_like_1)
        /*0020*/ 	.word	0x00000000


	//----- nvinfo : EIATTR_MIN_STACK_SIZE
	.align		4
.L_6:
        /*0024*/ 	.byte	0x04, 0x12
        /*0026*/ 	.short	(.L_8 - .L_7)
	.align		4
.L_7:
        /*0028*/ 	.word	index@(triton_per_fused__native_batch_norm_legit_convolution_eq_masked_fill_mul_ones_like_1)
        /*002c*/ 	.word	0x00000000
.L_8:


//--------------------- .nv.info.triton_per_fused__native_batch_norm_legit_convolution_eq_masked_fill_mul_ones_like_1 --------------------------
	.section	.nv.info.triton_per_fused__native_batch_norm_legit_convolution_eq_masked_fill_mul_ones_like_1,"",@"SHT_CUDA_INFO"
	.sectionflags	@""
	.align	4


	//----- nvinfo : EIATTR_CUDA_API_VERSION
	.align		4
        /*0000*/ 	.byte	0x04, 0x37
        /*0002*/ 	.short	(.L_10 - .L_9)
.L_9:
        /*0004*/ 	.word	0x0000007c


	//----- nvinfo : EIATTR_KPARAM_INFO
	.align		4
.L_10:
        /*0008*/ 	.byte	0x04, 0x17
        /*000a*/ 	.short	(.L_12 - .L_11)
.L_11:
        /*000c*/ 	.word	0x00000000
        /*0010*/ 	.short	0x0007
        /*0012*/ 	.short	0x0034
        /*0014*/ 	.byte	0x00, 0xf0, 0x11, 0x00


	//----- nvinfo : EIATTR_KPARAM_INFO
	.align		4
.L_12:
        /*0018*/ 	.byte	0x04, 0x17
        /*001a*/ 	.short	(.L_14 - .L_13)
.L_13:
        /*001c*/ 	.word	0x00000000
        /*0020*/ 	.short	0x0006
        /*0022*/ 	.short	0x0030
        /*0024*/ 	.byte	0x00, 0xf0, 0x11, 0x00


	//----- nvinfo : EIATTR_KPARAM_INFO
	.align		4
.L_14:
        /*0028*/ 	.byte	0x04, 0x17
        /*002a*/ 	.short	(.L_16 - .L_15)
.L_15:
        /*002c*/ 	.word	0x00000000
        /*0030*/ 	.short	0x0005
        /*0032*/ 	.short	0x0028
        /*0034*/ 	.byte	0x00, 0xf4, 0x21, 0x00


	//----- nvinfo : EIATTR_KPARAM_INFO
	.align		4
.L_16:
        /*0038*/ 	.byte	0x04, 0x17
        /*003a*/ 	.short	(.L_18 - .L_17)
.L_17:
        /*003c*/ 	.word	0x00000000
        /*0040*/ 	.short	0x0004
        /*0042*/ 	.short	0x0020
        /*0044*/ 	.byte	0x00, 0xf4, 0x21, 0x00


	//----- nvinfo : EIATTR_KPARAM_INFO
	.align		4
.L_18:
        /*0048*/ 	.byte	0x04, 0x17
        /*004a*/ 	.short	(.L_20 - .L_19)
.L_19:
        /*004c*/ 	.word	0x00000000
        /*0050*/ 	.short	0x0003
        /*0052*/ 	.short	0x0018
        /*0054*/ 	.byte	0x00, 0xf4, 0x21, 0x00


	//----- nvinfo : EIATTR_KPARAM_INFO
	.align		4
.L_20:
        /*0058*/ 	.byte	0x04, 0x17
        /*005a*/ 	.short	(.L_22 - .L_21)
.L_21:
        /*005c*/ 	.word	0x00000000
        /*0060*/ 	.short	0x0002
        /*0062*/ 	.short	0x0010
        /*0064*/ 	.byte	0x00, 0xf4, 0x21, 0x00


	//----- nvinfo : EIATTR_KPARAM_INFO
	.align		4
.L_22:
        /*0068*/ 	.byte	0x04, 0x17
        /*006a*/ 	.short	(.L_24 - .L_23)
.L_23:
        /*006c*/ 	.word	0x00000000
        /*0070*/ 	.short	0x0001
        /*0072*/ 	.short	0x0008
        /*0074*/ 	.byte	0x00, 0xf4, 0x21, 0x00


	//----- nvinfo : EIATTR_KPARAM_INFO
	.align		4
.L_24:
        /*0078*/ 	.byte	0x04, 0x17
        /*007a*/ 	.short	(.L_26 - .L_25)
.L_25:
        /*007c*/ 	.word	0x00000000
        /*0080*/ 	.short	0x0000
        /*0082*/ 	.short	0x0000
        /*0084*/ 	.byte	0x00, 0xf4, 0x21, 0x00


	//----- nvinfo : EIATTR_SPARSE_MMA_MASK
	.align		4
.L_26:
        /*0088*/ 	.byte	0x03, 0x50
        /*008a*/ 	.short	0x0000


	//----- nvinfo : EIATTR_MAXREG_COUNT
	.align		4
        /*008c*/ 	.byte	0x03, 0x1b
        /*008e*/ 	.short	0x00ff


	//----- nvinfo : EIATTR_COOP_GROUP_MASK_REGIDS
	.align		4
        /*0090*/ 	.byte	0x04, 0x29
        /*0092*/ 	.short	(.L_28 - .L_27)


	//   ....[0]....
.L_27:
        /*0094*/ 	.word	0xffffffff


	//   ....[1]....
        /*0098*/ 	.word	0xffffffff


	//   ....[2]....
        /*009c*/ 	.word	0xffffffff


	//   ....[3]....
        /*00a0*/ 	.word	0xffffffff


	//   ....[4]....
        /*00a4*/ 	.word	0xffffffff


	//   ....[5]....
        /*00a8*/ 	.word	0xffffffff


	//   ....[6]....
        /*00ac*/ 	.word	0xffffffff


	//   ....[7]....
        /*00b0*/ 	.word	0xffffffff


	//   ....[8]....
        /*00b4*/ 	.word	0xffffffff


	//   ....[9]....
        /*00b8*/ 	.word	0xffffffff


	//   ....[10]....
        /*00bc*/ 	.word	0xffffffff


	//   ....[11]....
        /*00c0*/ 	.word	0xffffffff


	//   ....[12]....
        /*00c4*/ 	.word	0xffffffff


	//   ....[13]....
        /*00c8*/ 	.word	0xffffffff


	//   ....[14]....
        /*00cc*/ 	.word	0xffffffff


	//   ....[15]....
        /*00d0*/ 	.word	0xffffffff


	//----- nvinfo : EIATTR_COOP_GROUP_INSTR_OFFSETS
	.align		4
.L_28:
        /*00d4*/ 	.byte	0x04, 0x28
        /*00d6*/ 	.short	(.L_30 - .L_29)


	//   ....[0]....
.L_29:
        /*00d8*/ 	.word	0x00000330


	//   ....[1]....
        /*00dc*/ 	.word	0x00000360


	//   ....[2]....
        /*00e0*/ 	.word	0x00000380


	//   ....[3]....
        /*00e4*/ 	.word	0x000003a0


	//   ....[4]....
        /*00e8*/ 	.word	0x000003c0


	//   ....[5]....
        /*00ec*/ 	.word	0x000003e0


	//   ....[6]....
        /*00f0*/ 	.word	0x00000400


	//   ....[7]....
        /*00f4*/ 	.word	0x00000420


	//   ....[8]....
        /*00f8*/ 	.word	0x00000490


	//   ....[9]....
        /*00fc*/ 	.word	0x000004d0


	//   ....[10]....
        /*0100*/ 	.word	0x000004f0


	//   ....[11]....
        /*0104*/ 	.word	0x00000510


	//   ....[12]....
        /*0108*/ 	.word	0x00000530


	//   ....[13]....
        /*010c*/ 	.word	0x00000550


	//   ....[14]....
        /*0110*/ 	.word	0x00000580


	//   ....[15]....
        /*0114*/ 	.word	0x000005b0


	//----- nvinfo : EIATTR_EXIT_INSTR_OFFSETS
	.align		4
.L_30:
        /*0118*/ 	.byte	0x04, 0x1c
        /*011a*/ 	.short	(.L_32 - .L_31)


	//   ....[0]....
.L_31:
        /*011c*/ 	.word	0x000006f0


	//   ....[1]....
        /*0120*/ 	.word	0x00000710


	//----- nvinfo : EIATTR_REQNTID
	.align		4
.L_32:
        /*0124*/ 	.byte	0x04, 0x10
        /*0126*/ 	.short	(.L_34 - .L_33)
.L_33:
        /*0128*/ 	.word	0x00000040
        /*012c*/ 	.word	0x00000001
        /*0130*/ 	.word	0x00000001


	//----- nvinfo : EIATTR_CBANK_PARAM_SIZE
	.align		4
.L_34:
        /*0134*/ 	.byte	0x03, 0x19
        /*0136*/ 	.short	0x0038


	//----- nvinfo : EIATTR_PARAM_CBANK
	.align		4
        /*0138*/ 	.byte	0x04, 0x0a
        /*013a*/ 	.short	(.L_36 - .L_35)
	.align		4
.L_35:
        /*013c*/ 	.word	index@(.nv.constant0.triton_per_fused__native_batch_norm_legit_convolution_eq_masked_fill_mul_ones_like_1)
        /*0140*/ 	.short	0x0210
        /*0142*/ 	.short	0x0038


	//----- nvinfo : EIATTR_SW_WAR
	.align		4
.L_36:
        /*0144*/ 	.byte	0x04, 0x36
        /*0146*/ 	.short	(.L_38 - .L_37)
.L_37:
        /*0148*/ 	.word	0x00000008
.L_38:


//--------------------- .nv.callgraph             --------------------------
	.section	.nv.callgraph,"",@"SHT_CUDA_CALLGRAPH"
	.align	4
	.sectionentsize	8
	.align		4
        /*0000*/ 	.word	0x00000000
	.align		4
        /*0004*/ 	.word	0xffffffff
	.align		4
        /*0008*/ 	.word	0x00000000
	.align		4
        /*000c*/ 	.word	0xfffffffe
	.align		4
        /*0010*/ 	.word	0x00000000
	.align		4
        /*0014*/ 	.word	0xfffffffd
	.align		4
        /*0018*/ 	.word	0x00000000
	.align		4
        /*001c*/ 	.word	0xfffffffc


//--------------------- .nv.constant4             --------------------------
	.section	.nv.constant4,"a",@progbits
	.align	8
	.align		8
.nv.constant4:
        /*0000*/ 	.dword	_$_str


//--------------------- .text.triton_per_fused__native_batch_norm_legit_convolution_eq_masked_fill_mul_ones_like_1 --------------------------
	.section	.text.triton_per_fused__native_batch_norm_legit_convolution_eq_masked_fill_mul_ones_like_1,"ax",@progbits
	.sectionflags	@"SHF_BARRIERS=1"
	.align	128
        .global         triton_per_fused__native_batch_norm_legit_convolution_eq_masked_fill_mul_ones_like_1
        .type           triton_per_fused__native_batch_norm_legit_convolution_eq_masked_fill_mul_ones_like_1,@function
        .size           triton_per_fused__native_batch_norm_legit_convolution_eq_masked_fill_mul_ones_like_1,(.L_x_1 - triton_per_fused__native_batch_norm_legit_convolution_eq_masked_fill_mul_ones_like_1)
        .other          triton_per_fused__native_batch_norm_legit_convolution_eq_masked_fill_mul_ones_like_1,@"STO_CUDA_ENTRY STV_DEFAULT"
triton_per_fused__native_batch_norm_legit_convolution_eq_masked_fill_mul_ones_like_1:
.text.triton_per_fused__native_batch_norm_legit_convolution_eq_masked_fill_mul_ones_like_1:
[----:B------:R-:W0:Y:S02]  /*0000*/  LDC R1, c[0x0][0x28] ;  /* 0x00000a00ff017b82 */ /* 0x000e240000000800 */
[----:B------:R-:W1:Y:S01]  /*0010*/  S2R R14, SR_TID.X ;  /* 0x00000000000e7919 */ /* 0x000e620000002100 */
[----:B------:R-:W2:Y:S01]  /*0020*/  LDC.64 R4, c[0x0][0x218] ;  /* 0x00008600ff047b82 */ /* 0x000ea20000000a00 */
[----:B------:R-:W-:Y:S01]  /*0030*/  ULDC.64 UR4, c[0x0][0x208] ;  /* 0x0000820000047ab9 */ /* 0x000fe20000000a00 */
[----:B------:R-:W3:Y:S01]  /*0040*/  S2R R0, SR_CTAID.X ;  /* 0x0000000000007919 */ /* 0x000ee20000002500 */
[----:B------:R-:W-:-:S05]  /*0050*/  CS2R R8, SRZ ;  /* 0x0000000000087805 */ /* 0x000fca000001ff00 */
[----:B------:R-:W4:Y:S01]  /*0060*/  LDC.64 R6, c[0x0][0x220] ;  /* 0x00008800ff067b82 */ /* 0x000f220000000a00 */
[----:B-1----:R-:W-:Y:S02]  /*0070*/  LOP3.LUT R3, R14, 0xf, RZ, 0xc0, !PT ;  /* 0x0000000f0e037812 */ /* 0x002fe400078ec0ff */
[C---:B---3--:R-:W-:Y:S02]  /*0080*/  ISETP.GE.AND P2, PT, R0.reuse, 0x4, PT ;  /* 0x000000040000780c */ /* 0x048fe40003f46270 */
[----:B------:R-:W-:Y:S01]  /*0090*/  LEA R2, R0, R3, 0x4 ;  /* 0x0000000300027211 */ /* 0x000fe200078e20ff */
[----:B------:R-:W-:-:S04]  /*00a0*/  HFMA2.MMA R3, -RZ, RZ, 0, 0 ;  /* 0x00000000ff037435 */ /* 0x000fc800000001ff */
[----:B--2---:R-:W-:-:S06]  /*00b0*/  IMAD.WIDE R4, R2, 0x4, R4 ;  /* 0x0000000402047825 */ /* 0x004fcc00078e0204 */
[----:B------:R-:W2:Y:S04]  /*00c0*/  @!P2 LDG.E R3, desc[UR4][R4.64] ;  /* 0x000000040403a981 */ /* 0x000ea8000c1e1900 */
[----:B------:R-:W3:Y:S01]  /*00d0*/  @!P2 LDG.E R8, desc[UR4][R4.64] ;  /* 0x000000040408a981 */ /* 0x000ee2000c1e1900 */
[----:B----4-:R-:W-:-:S05]  /*00e0*/  IMAD.WIDE R6, R2, 0x4, R6 ;  /* 0x0000000402067825 */ /* 0x010fca00078e0206 */
[----:B------:R-:W4:Y:S01]  /*00f0*/  @!P2 LDG.E R9, desc[UR4][R6.64] ;  /* 0x000000040609a981 */ /* 0x000f22000c1e1900 */
[----:B------:R-:W-:-:S06]  /*0100*/  MOV R10, RZ ;  /* 0x000000ff000a7202 */ /* 0x000fcc0000000f00 */
[----:B------:R-:W5:Y:S01]  /*0110*/  @!P2 LDG.E R10, desc[UR4][R6.64] ;  /* 0x00000004060aa981 */ /* 0x000f62000c1e1900 */
[----:B------:R-:W-:Y:S01]  /*0120*/  HFMA2.MMA R19, -RZ, RZ, 1.375, 0 ;  /* 0x3d800000ff137435 */ /* 0x000fe200000001ff */
[----:B------:R-:W-:Y:S01]  /*0130*/  BAR.SYNC.DEFER_BLOCKING 0x0 ;  /* 0x0000000000007b1d */ /* 0x000fe20000010000 */
[----:B--2---:R-:W-:-:S04]  /*0140*/  SEL R3, R3, RZ, !P2 ;  /* 0x000000ff03037207 */ /* 0x004fc80005000000 */
[C---:B------:R-:W-:Y:S02]  /*0150*/  FSETP.NEU.AND P3, PT, R3.reuse, RZ, PT ;  /* 0x000000ff0300720b */ /* 0x040fe40003f6d000 */
[----:B---3--:R-:W-:Y:S02]  /*0160*/  SEL R8, R8, RZ, !P2 ;  /* 0x000000ff08087207 */ /* 0x008fe40005000000 */
[----:B------:R-:W-:Y:S02]  /*0170*/  FSEL R11, R3, 1, P3 ;  /* 0x3f800000030b7808 */ /* 0x000fe40001800000 */
[----:B------:R-:W-:Y:S02]  /*0180*/  FSETP.NEU.AND P4, PT, R8, RZ, PT ;  /* 0x000000ff0800720b */ /* 0x000fe40003f8d000 */
[C---:B------:R-:W-:Y:S02]  /*0190*/  FSETP.GT.AND P0, PT, |R11|.reuse, 8.50705917302346158658e+37, PT ;  /* 0x7e8000000b00780b */ /* 0x040fe40003f04200 */
[----:B------:R-:W-:-:S02]  /*01a0*/  FSETP.GEU.AND P5, PT, |R11|, 1.175494350822287508e-38, PT ;  /* 0x008000000b00780b */ /* 0x000fc40003fae200 */
[----:B------:R-:W-:Y:S02]  /*01b0*/  FSEL R4, R8, 1, P4 ;  /* 0x3f80000008047808 */ /* 0x000fe40002000000 */
[----:B----4-:R-:W-:Y:S02]  /*01c0*/  SEL R9, R9, RZ, !P2 ;  /* 0x000000ff09097207 */ /* 0x010fe40005000000 */
[C---:B------:R-:W-:Y:S02]  /*01d0*/  FSETP.GT.AND P1, PT, |R4|.reuse, 8.50705917302346158658e+37, PT ;  /* 0x7e8000000400780b */ /* 0x040fe40003f24200 */
[----:B------:R-:W-:Y:S02]  /*01e0*/  FSETP.GEU.AND P6, PT, |R4|, 1.175494350822287508e-38, PT ;  /* 0x008000000400780b */ /* 0x000fe40003fce200 */
[----:B-----5:R-:W-:Y:S01]  /*01f0*/  SEL R10, R10, RZ, !P2 ;  /* 0x000000ff0a0a7207 */ /* 0x020fe20005000000 */
[----:B------:R-:W-:Y:S01]  /*0200*/  @P0 FMUL R11, R11, 0.25 ;  /* 0x3e8000000b0b0820 */ /* 0x000fe20000400000 */
[----:B------:R-:W-:Y:S01]  /*0210*/  @P0 FMUL R9, R9, 0.25 ;  /* 0x3e80000009090820 */ /* 0x000fe20000400000 */
[----:B------:R-:W-:-:S02]  /*0220*/  LOP3.LUT P0, RZ, R14, 0x3f, RZ, 0xc0, !PT ;  /* 0x0000003f0eff7812 */ /* 0x000fc4000780c0ff */
[----:B------:R-:W-:Y:S01]  /*0230*/  @!P5 FMUL R11, R11, 16777216 ;  /* 0x4b8000000b0bd820 */ /* 0x000fe20000400000 */
[----:B------:R-:W-:Y:S01]  /*0240*/  @!P5 FMUL R9, R9, 16777216 ;  /* 0x4b8000000909d820 */ /* 0x000fe20000400000 */
[----:B------:R-:W-:Y:S02]  /*0250*/  ISETP.LT.AND P0, PT, R0, 0x4, !P0 ;  /* 0x000000040000780c */ /* 0x000fe40004701270 */
[----:B------:R-:W1:Y:S01]  /*0260*/  MUFU.RCP R6, R11 ;  /* 0x0000000b00067308 */ /* 0x000e620000001000 */
[----:B------:R-:W-:Y:S01]  /*0270*/  @P1 FMUL R4, R4, 0.25 ;  /* 0x3e80000004041820 */ /* 0x000fe20000400000 */
[----:B------:R-:W-:Y:S01]  /*0280*/  @P1 FMUL R10, R10, 0.25 ;  /* 0x3e8000000a0a1820 */ /* 0x000fe20000400000 */
[----:B------:R-:W-:Y:S02]  /*0290*/  LOP3.LUT P1, RZ, R14, 0x30, RZ, 0xc0, !PT ;  /* 0x000000300eff7812 */ /* 0x000fe4000782c0ff */
[----:B------:R-:W-:Y:S01]  /*02a0*/  @!P6 FMUL R4, R4, 16777216 ;  /* 0x4b8000000404e820 */ /* 0x000fe20000400000 */
[----:B------:R-:W-:Y:S01]  /*02b0*/  @!P6 FMUL R10, R10, 16777216 ;  /* 0x4b8000000a0ae820 */ /* 0x000fe20000400000 */
[----:B------:R-:W-:-:S02]  /*02c0*/  ISETP.LT.AND P1, PT, R0, 0x4, !P1 ;  /* 0x000000040000780c */ /* 0x000fc40004f21270 */
[----:B------:R-:W2:Y:S01]  /*02d0*/  MUFU.RCP R5, R4 ;  /* 0x0000000400057308 */ /* 0x000ea20000001000 */
[----:B------:R-:W-:Y:S01]  /*02e0*/  FSET.BF.NEU.AND R3, R3, RZ, PT ;  /* 0x000000ff0303720a */ /* 0x000fe2000380d000 */
[----:B-1----:R-:W-:-:S05]  /*02f0*/  FMUL R6, R6, R9 ;  /* 0x0000000906067220 */ /* 0x002fca0000400000 */
[----:B------:R-:W-:-:S04]  /*0300*/  FSEL R6, R6, RZ, P3 ;  /* 0x000000ff06067208 */ /* 0x000fc80001800000 */
[----:B------:R-:W-:Y:S01]  /*0310*/  FSEL R8, R6, RZ, !P2 ;  /* 0x000000ff06087208 */ /* 0x000fe20005000000 */
[----:B--2---:R-:W-:-:S04]  /*0320*/  FMUL R5, R5, R10 ;  /* 0x0000000a05057220 */ /* 0x004fc80000400000 */
[----:B------:R-:W1:Y:S01]  /*0330*/  SHFL.BFLY PT, R9, R8, 0x8, 0x1f ;  /* 0x0d001f0008097f89 */ /* 0x000e6200000e0000 */
[----:B------:R-:W-:-:S04]  /*0340*/  FSEL R7, R5, RZ, P4 ;  /* 0x000000ff05077208 */ /* 0x000fc80002000000 */
[----:B------:R-:W-:-:S05]  /*0350*/  FSEL R5, R7, RZ, !P2 ;  /* 0x000000ff07057208 */ /* 0x000fca0005000000 */
[----:B------:R-:W2:Y:S01]  /*0360*/  SHFL.BFLY PT, R10, R5, 0x8, 0x1f ;  /* 0x0d001f00050a7f89 */ /* 0x000ea200000e0000 */
[----:B-1----:R-:W-:-:S05]  /*0370*/  FADD R9, R8, R9 ;  /* 0x0000000908097221 */ /* 0x002fca0000000000 */
[----:B------:R-:W1:Y:S01]  /*0380*/  SHFL.BFLY PT, R4, R9, 0x4, 0x1f ;  /* 0x0c801f0009047f89 */ /* 0x000e6200000e0000 */
[----:B--2---:R-:W-:-:S05]  /*0390*/  FADD R10, R5, R10 ;  /* 0x0000000a050a7221 */ /* 0x004fca0000000000 */
        /* <DEDUP_REMOVED lines=9> */
[----:B-1----:R-:W-:-:S04]  /*0430*/  FADD R5, R11, R8 ;  /* 0x000000080b057221 */ /* 0x002fc80000000000 */
[----:B------:R-:W-:-:S04]  /*0440*/  FFMA R5, R5, -0.0625, R6 ;  /* 0xbd80000005057823 */ /* 0x000fc80000000006 */
[----:B------:R-:W-:Y:S01]  /*0450*/  FMUL R6, R5, R5 ;  /* 0x0000000505067220 */ /* 0x000fe20000400000 */
[----:B--2---:R-:W-:-:S04]  /*0460*/  FADD R15, R12, R15 ;  /* 0x0000000f0c0f7221 */ /* 0x004fc80000000000 */
[----:B------:R-:W-:Y:S01]  /*0470*/  FSEL R6, R6, RZ, !P2 ;  /* 0x000000ff06067208 */ /* 0x000fe20005000000 */
[----:B------:R-:W-:-:S04]  /*0480*/  FMUL R4, R15, 0.0625 ;  /* 0x3d8000000f047820 */ /* 0x000fc80000400000 */
[----:B------:R-:W1:Y:S01]  /*0490*/  SHFL.BFLY PT, R9, R6, 0x8, 0x1f ;  /* 0x0d001f0006097f89 */ /* 0x000e6200000e0000 */
[----:B------:R-:W-:-:S04]  /*04a0*/  FADD R7, R7, -R4 ;  /* 0x8000000407077221 */ /* 0x000fc80000000000 */
[----:B------:R-:W-:-:S05]  /*04b0*/  FMUL R7, R7, R7 ;  /* 0x0000000707077220 */ /* 0x000fca0000400000 */
        /* <DEDUP_REMOVED lines=10> */
[----:B-1----:R-:W-:Y:S02]  /*0560*/  FADD R11, R8, R11 ;  /* 0x0000000b080b7221 */ /* 0x002fe40000000000 */
[----:B------:R-:W1:Y:S03]  /*0570*/  LDC.64 R8, c[0x0][0x230] ;  /* 0x00008c00ff087b82 */ /* 0x000e660000000a00 */
[----:B------:R-:W3:Y:S01]  /*0580*/  SHFL.BFLY PT, R6, R11, 0x1, 0x1f ;  /* 0x0c201f000b067f89 */ /* 0x000ee200000e0000 */
[----:B--2---:R-:W-:-:S04]  /*0590*/  FADD R16, R15, R12 ;  /* 0x0000000c0f107221 */ /* 0x004fc80000000000 */
[----:B------:R-:W2:Y:S01]  /*05a0*/  LDC.64 R12, c[0x0][0x210] ;  /* 0x00008400ff0c7b82 */ /* 0x000ea20000000a00 */
[----:B------:R-:W4:Y:S01]  /*05b0*/  SHFL.BFLY PT, R17, R16, 0x1, 0x1f ;  /* 0x0c201f0010117f89 */ /* 0x000f2200000e0000 */
[----:B-1----:R-:W-:-:S04]  /*05c0*/  IMAD.WIDE R8, R2, 0x4, R8 ;  /* 0x0000000402087825 */ /* 0x002fc800078e0208 */
[----:B---3--:R-:W-:Y:S02]  /*05d0*/  FADD R6, R11, R6 ;  /* 0x000000060b067221 */ /* 0x008fe40000000000 */
[----:B------:R-:W1:Y:S02]  /*05e0*/  LDC.64 R10, c[0x0][0x228] ;  /* 0x00008a00ff0a7b82 */ /* 0x000e640000000a00 */
[----:B------:R-:W-:-:S06]  /*05f0*/  FFMA R18, R6, R19, 9.9999997473787516356e-06 ;  /* 0x3727c5ac06127423 */ /* 0x000fcc0000000013 */
[----:B------:R-:W3:Y:S01]  /*0600*/  MUFU.RSQ R18, R18 ;  /* 0x0000001200127308 */ /* 0x000ee20000001400 */
[----:B------:R-:W5:Y:S01]  /*0610*/  LDC.64 R6, c[0x0][0x238] ;  /* 0x00008e00ff067b82 */ /* 0x000f620000000a00 */
[----:B--2---:R-:W-:-:S04]  /*0620*/  IMAD.WIDE R12, R0, 0x4, R12 ;  /* 0x00000004000c7825 */ /* 0x004fc800078e020c */
[----:B----4-:R-:W-:-:S04]  /*0630*/  FADD R17, R16, R17 ;  /* 0x0000001110117221 */ /* 0x010fc80000000000 */
[----:B------:R-:W-:Y:S01]  /*0640*/  FFMA R17, R17, R19, 9.9999997473787516356e-06 ;  /* 0x3727c5ac11117423 */ /* 0x000fe20000000013 */
[----:B---3--:R-:W-:-:S05]  /*0650*/  FMUL R5, R5, R18 ;  /* 0x0000001205057220 */ /* 0x008fca0000400000 */
[----:B------:R-:W2:Y:S01]  /*0660*/  MUFU.RSQ R17, R17 ;  /* 0x0000001100117308 */ /* 0x000ea20000001400 */
[----:B-1----:R-:W-:Y:S01]  /*0670*/  IMAD.WIDE R10, R0, 0x4, R10 ;  /* 0x00000004000a7825 */ /* 0x002fe200078e020a */
[----:B------:R-:W-:-:S04]  /*0680*/  FSETP.GEU.AND P2, PT, R5, RZ, PT ;  /* 0x000000ff0500720b */ /* 0x000fc80003f4e000 */
[----:B------:R-:W-:Y:S01]  /*0690*/  FSEL R5, R5, RZ, P2 ;  /* 0x000000ff05057208 */ /* 0x000fe20001000000 */
[----:B-----5:R-:W-:-:S04]  /*06a0*/  IMAD.WIDE R6, R2, 0x4, R6 ;  /* 0x0000000402067825 */ /* 0x020fc800078e0206 */
[----:B------:R-:W-:Y:S01]  /*06b0*/  FMUL R5, R5, R3 ;  /* 0x0000000305057220 */ /* 0x000fe20000400000 */
[----:B--2---:R1:W-:Y:S04]  /*06c0*/  @P0 STG.E desc[UR4][R12.64], R17 ;  /* 0x000000110c000986 */ /* 0x0043e8000c101904 */
[----:B------:R1:W-:Y:S04]  /*06d0*/  @P1 STG.E desc[UR4][R8.64], R5 ;  /* 0x0000000508001986 */ /* 0x0003e8000c101904 */
[----:B------:R1:W-:Y:S01]  /*06e0*/  @P1 STG.E desc[UR4][R6.64], R3 ;  /* 0x0000000306001986 */ /* 0x0003e2000c101904 */
[----:B------:R-:W-:Y:S05]  /*06f0*/  @!P0 EXIT ;  /* 0x000000000000894d */ /* 0x000fea0003800000 */
[----:B------:R-:W-:Y:S01]  /*0700*/  STG.E desc[UR4][R10.64], R4 ;  /* 0x000000040a007986 */ /* 0x000fe2000c101904 */
[----:B------:R-:W-:Y:S05]  /*0710*/  EXIT ;  /* 0x000000000000794d */ /* 0x000fea0003800000 */
.L_x_0:
[----:B------:R-:W-:-:S00]  /*0720*/  BRA `(.L_x_0) ;  /* 0xfffffffc00fc7947 */ /* 0x000fc0000383ffff */
[----:B------:R-:W-:-:S00]  /*0730*/  NOP ;  /* 0x0000000000007918 */ /* 0x000fc00000000000 */
        /* <DEDUP_REMOVED lines=12> */
.L_x_1:


//--------------------- .nv.global.init           --------------------------
	.section	.nv.global.init,"aw",@progbits
.nv.global.init:
	.type		_$_str,@object
	.size		_$_str,(.L_0 - _$_str)
_$_str:
        /*0000*/ 	.byte	0x5f, 0x5f, 0x43, 0x55, 0x44, 0x41, 0x5f, 0x46, 0x54, 0x5a, 0x00
.L_0:


//--------------------- .nv.constant0.triton_per_fused__native_batch_norm_legit_convolution_eq_masked_fill_mul_ones_like_1 --------------------------
	.section	.nv.constant0.triton_per_fused__native_batch_norm_legit_convolution_eq_masked_fill_mul_ones_like_1,"a",@progbits
	.sectionflags	@""
	.align	4
.nv.constant0.triton_per_fused__native_batch_norm_legit_convolution_eq_masked_fill_mul_ones_like_1:
	.zero		584
